//
// Generated by NVIDIA NVVM Compiler
//
// Compiler Build ID: CL-36424714
// Cuda compilation tools, release 13.0, V13.0.88
// Based on NVVM 20.0.0
//

.version 9.0
.target sm_100
.address_size 64

	// .globl	_Z15jacobiIterationiidddddPdS_S_S_

.visible .entry _Z15jacobiIterationiidddddPdS_S_S_(
	.param .u32 _Z15jacobiIterationiidddddPdS_S_S__param_0,
	.param .u32 _Z15jacobiIterationiidddddPdS_S_S__param_1,
	.param .f64 _Z15jacobiIterationiidddddPdS_S_S__param_2,
	.param .f64 _Z15jacobiIterationiidddddPdS_S_S__param_3,
	.param .f64 _Z15jacobiIterationiidddddPdS_S_S__param_4,
	.param .f64 _Z15jacobiIterationiidddddPdS_S_S__param_5,
	.param .f64 _Z15jacobiIterationiidddddPdS_S_S__param_6,
	.param .u64 .ptr .align 1 _Z15jacobiIterationiidddddPdS_S_S__param_7,
	.param .u64 .ptr .align 1 _Z15jacobiIterationiidddddPdS_S_S__param_8,
	.param .u64 .ptr .align 1 _Z15jacobiIterationiidddddPdS_S_S__param_9,
	.param .u64 .ptr .align 1 _Z15jacobiIterationiidddddPdS_S_S__param_10
)
{
	.reg .pred 	%p<4>;
	.reg .b32 	%r<22>;
	.reg .b64 	%rd<22>;
	.reg .b64 	%fd<31>;

	ld.param.u32 	%r4, [_Z15jacobiIterationiidddddPdS_S_S__param_0];
	ld.param.u32 	%r5, [_Z15jacobiIterationiidddddPdS_S_S__param_1];
	ld.param.f64 	%fd3, [_Z15jacobiIterationiidddddPdS_S_S__param_4];
	ld.param.f64 	%fd4, [_Z15jacobiIterationiidddddPdS_S_S__param_5];
	ld.param.f64 	%fd5, [_Z15jacobiIterationiidddddPdS_S_S__param_6];
	ld.param.u64 	%rd2, [_Z15jacobiIterationiidddddPdS_S_S__param_8];
	ld.param.u64 	%rd3, [_Z15jacobiIterationiidddddPdS_S_S__param_9];
	ld.param.u64 	%rd4, [_Z15jacobiIterationiidddddPdS_S_S__param_10];
	mov.u32 	%r7, %ctaid.x;
	mov.u32 	%r8, %ntid.x;
	mov.u32 	%r9, %tid.x;
	mad.lo.s32 	%r1, %r7, %r8, %r9;
	add.s32 	%r2, %r1, 1;
	mov.u32 	%r10, %ctaid.y;
	mov.u32 	%r11, %ntid.y;
	mov.u32 	%r12, %tid.y;
	mad.lo.s32 	%r13, %r10, %r11, %r12;
	setp.gt.s32 	%p1, %r2, %r4;
	setp.ge.s32 	%p2, %r13, %r5;
	or.pred  	%p3, %p1, %p2;
	@%p3 bra 	$L__BB0_2;
	ld.param.u64 	%rd21, [_Z15jacobiIterationiidddddPdS_S_S__param_7];
	ld.param.f64 	%fd30, [_Z15jacobiIterationiidddddPdS_S_S__param_3];
	ld.param.f64 	%fd29, [_Z15jacobiIterationiidddddPdS_S_S__param_2];
	cvta.to.global.u64 	%rd5, %rd3;
	cvta.to.global.u64 	%rd6, %rd4;
	cvta.to.global.u64 	%rd7, %rd2;
	cvta.to.global.u64 	%rd8, %rd21;
	neg.f64 	%fd6, %fd29;
	mul.wide.s32 	%rd9, %r1, 8;
	add.s64 	%rd10, %rd5, %rd9;
	ld.global.f64 	%fd7, [%rd10];
	mul.f64 	%fd8, %fd7, %fd6;
	mul.wide.u32 	%rd11, %r13, 8;
	add.s64 	%rd12, %rd6, %rd11;
	ld.global.f64 	%fd9, [%rd12];
	mul.f64 	%fd10, %fd8, %fd9;
	add.f64 	%fd11, %fd7, %fd7;
	sub.f64 	%fd12, %fd10, %fd11;
	add.f64 	%fd13, %fd9, %fd9;
	sub.f64 	%fd14, %fd12, %fd13;
	add.s32 	%r14, %r4, 2;
	mul.lo.s32 	%r15, %r13, %r14;
	add.s32 	%r16, %r15, %r14;
	add.s32 	%r17, %r16, %r1;
	mul.wide.s32 	%rd13, %r17, 8;
	add.s64 	%rd14, %rd7, %rd13;
	ld.global.f64 	%fd15, [%rd14];
	ld.global.f64 	%fd16, [%rd14+16];
	add.f64 	%fd17, %fd15, %fd16;
	add.s32 	%r18, %r15, %r2;
	mul.wide.s32 	%rd15, %r18, 8;
	add.s64 	%rd16, %rd7, %rd15;
	ld.global.f64 	%fd18, [%rd16];
	shl.b32 	%r19, %r14, 1;
	add.s32 	%r20, %r18, %r19;
	mul.wide.s32 	%rd17, %r20, 8;
	add.s64 	%rd18, %rd7, %rd17;
	ld.global.f64 	%fd19, [%rd18];
	add.f64 	%fd20, %fd18, %fd19;
	mul.f64 	%fd21, %fd4, %fd20;
	fma.rn.f64 	%fd22, %fd3, %fd17, %fd21;
	add.s32 	%r21, %r17, 1;
	ld.global.f64 	%fd23, [%rd14+8];
	fma.rn.f64 	%fd24, %fd5, %fd23, %fd22;
	sub.f64 	%fd25, %fd24, %fd14;
	div.rn.f64 	%fd26, %fd25, %fd5;
	mul.f64 	%fd27, %fd30, %fd26;
	sub.f64 	%fd28, %fd23, %fd27;
	mul.wide.s32 	%rd19, %r21, 8;
	add.s64 	%rd20, %rd8, %rd19;
	st.global.f64 	[%rd20], %fd28;
$L__BB0_2:
	ret;

}


// ===== COMPILED SASS (sm_100) =====

	.target	sm_100

	.elftype	@"ET_EXEC"


//--------------------- .note.nv.tkinfo           --------------------------
	.section	.note.nv.tkinfo,"",@"SHT_NOTE"
	.sectionflags	@"SHF_NOTE_NV_TKINFO"
	.tkinfo
        /*0018*/ 	.word	0x00000002
        /*0030*/ 	.string	""
        /*0030*/ 	.string	"ptxas"
        /*0030*/ 	.string	"Cuda compilation tools, release 13.0, V13.0.88"
        /*0030*/ 	.string	"Build cuda_13.0.r13.0/compiler.36424714_0"
        /*0030*/ 	.string	"-arch sm_100 -m 64 "



//--------------------- .note.nv.cuinfo           --------------------------
	.section	.note.nv.cuinfo,"",@"SHT_NOTE"
	.sectionflags	@"SHF_NOTE_NV_CUINFO"
        /*0018*/ 	.short	0x0002
        /*001a*/ 	.short	0x0064
        /*001c*/ 	.short	0x0082
	.zero		2


//--------------------- .nv.info                  --------------------------
	.section	.nv.info,"",@"SHT_CUDA_INFO"
	.align	4


	//----- nvinfo : EIATTR_REGCOUNT
	.align		4
        /*0000*/ 	.byte	0x04, 0x2f
        /*0002*/ 	.short	(.L_1 - .L_0)
	.align		4
.L_0:
        /*0004*/ 	.word	index@(_Z15jacobiIterationiidddddPdS_S_S_)
        /*0008*/ 	.word	0x0000001c


	//----- nvinfo : EIATTR_FRAME_SIZE
	.align		4
.L_1:
        /*000c*/ 	.byte	0x04, 0x11
        /*000e*/ 	.short	(.L_3 - .L_2)
	.align		4
.L_2:
        /*0010*/ 	.word	index@($__internal_0_$__cuda_sm20_div_rn_f64_full)
        /*0014*/ 	.word	0x00000000


	//----- nvinfo : EIATTR_FRAME_SIZE
	.align		4
.L_3:
        /*0018*/ 	.byte	0x04, 0x11
        /*001a*/ 	.short	(.L_5 - .L_4)
	.align		4
.L_4:
        /*001c*/ 	.word	index@(_Z15jacobiIterationiidddddPdS_S_S_)
        /*0020*/ 	.word	0x00000000


	//----- nvinfo : EIATTR_MIN_STACK_SIZE
	.align		4
.L_5:
        /*0024*/ 	.byte	0x04, 0x12
        /*0026*/ 	.short	(.L_7 - .L_6)
	.align		4
.L_6:
        /*0028*/ 	.word	index@(_Z15jacobiIterationiidddddPdS_S_S_)
        /*002c*/ 	.word	0x00000000
.L_7:


//--------------------- .nv.compat                --------------------------
	.section	.nv.compat,"",@"SHT_CUDA_COMPAT_INFO"
	.align	4
        /*0000*/ 	.byte	0x02, 0x09, 0x00, 0x00, 0x02, 0x02, 0x01, 0x00, 0x02, 0x05, 0x05, 0x00, 0x03, 0x07, 0x01, 0x01
        /*0010*/ 	.byte	0x02, 0x03, 0x00, 0x00, 0x02, 0x06, 0x01, 0x00, 0x04, 0x0b, 0x08, 0x00, 0x01, 0x00, 0x00, 0x00
        /*0020*/ 	.byte	0x00, 0x00, 0x00, 0x00


//--------------------- .nv.info._Z15jacobiIterationiidddddPdS_S_S_ --------------------------
	.section	.nv.info._Z15jacobiIterationiidddddPdS_S_S_,"",@"SHT_CUDA_INFO"
	.sectionflags	@""
	.align	4


	//----- nvinfo : EIATTR_CUDA_API_VERSION
	.align		4
        /*0000*/ 	.byte	0x04, 0x37
        /*0002*/ 	.short	(.L_9 - .L_8)
.L_8:
        /*0004*/ 	.word	0x00000082


	//----- nvinfo : EIATTR_KPARAM_INFO
	.align		4
.L_9:
        /*0008*/ 	.byte	0x04, 0x17
        /*000a*/ 	.short	(.L_11 - .L_10)
.L_10:
        /*000c*/ 	.word	0x00000000
        /*0010*/ 	.short	0x000a
        /*0012*/ 	.short	0x0048
        /*0014*/ 	.byte	0x00, 0xf5, 0x21, 0x00


	//----- nvinfo : EIATTR_KPARAM_INFO
	.align		4
.L_11:
        /*0018*/ 	.byte	0x04, 0x17
        /*001a*/ 	.short	(.L_13 - .L_12)
.L_12:
        /*001c*/ 	.word	0x00000000
        /*0020*/ 	.short	0x0009
        /*0022*/ 	.short	0x0040
        /*0024*/ 	.byte	0x00, 0xf5, 0x21, 0x00


	//----- nvinfo : EIATTR_KPARAM_INFO
	.align		4
.L_13:
        /*0028*/ 	.byte	0x04, 0x17
        /*002a*/ 	.short	(.L_15 - .L_14)
.L_14:
        /*002c*/ 	.word	0x00000000
        /*0030*/ 	.short	0x0008
        /*0032*/ 	.short	0x0038
        /*0034*/ 	.byte	0x00, 0xf5, 0x21, 0x00


	//----- nvinfo : EIATTR_KPARAM_INFO
	.align		4
.L_15:
        /*0038*/ 	.byte	0x04, 0x17
        /*003a*/ 	.short	(.L_17 - .L_16)
.L_16:
        /*003c*/ 	.word	0x00000000
        /*0040*/ 	.short	0x0007
        /*0042*/ 	.short	0x0030
        /*0044*/ 	.byte	0x00, 0xf5, 0x21, 0x00


	//----- nvinfo : EIATTR_KPARAM_INFO
	.align		4
.L_17:
        /*0048*/ 	.byte	0x04, 0x17
        /*004a*/ 	.short	(.L_19 - .L_18)
.L_18:
        /*004c*/ 	.word	0x00000000
        /*0050*/ 	.short	0x0006
        /*0052*/ 	.short	0x0028
        /*0054*/ 	.byte	0x00, 0xf0, 0x21, 0x00


	//----- nvinfo : EIATTR_KPARAM_INFO
	.align		4
.L_19:
        /*0058*/ 	.byte	0x04, 0x17
        /*005a*/ 	.short	(.L_21 - .L_20)
.L_20:
        /*005c*/ 	.word	0x00000000
        /*0060*/ 	.short	0x0005
        /*0062*/ 	.short	0x0020
        /*0064*/ 	.byte	0x00, 0xf0, 0x21, 0x00


	//----- nvinfo : EIATTR_KPARAM_INFO
	.align		4
.L_21:
        /*0068*/ 	.byte	0x04, 0x17
        /*006a*/ 	.short	(.L_23 - .L_22)
.L_22:
        /*006c*/ 	.word	0x00000000
        /*0070*/ 	.short	0x0004
        /*0072*/ 	.short	0x0018
        /*0074*/ 	.byte	0x00, 0xf0, 0x21, 0x00


	//----- nvinfo : EIATTR_KPARAM_INFO
	.align		4
.L_23:
        /*0078*/ 	.byte	0x04, 0x17
        /*007a*/ 	.short	(.L_25 - .L_24)
.L_24:
        /*007c*/ 	.word	0x00000000
        /*0080*/ 	.short	0x0003
        /*0082*/ 	.short	0x0010
        /*0084*/ 	.byte	0x00, 0xf0, 0x21, 0x00


	//----- nvinfo : EIATTR_KPARAM_INFO
	.align		4
.L_25:
        /*0088*/ 	.byte	0x04, 0x17
        /*008a*/ 	.short	(.L_27 - .L_26)
.L_26:
        /*008c*/ 	.word	0x00000000
        /*0090*/ 	.short	0x0002
        /*0092*/ 	.short	0x0008
        /*0094*/ 	.byte	0x00, 0xf0, 0x21, 0x00


	//----- nvinfo : EIATTR_KPARAM_INFO
	.align		4
.L_27:
        /*0098*/ 	.byte	0x04, 0x17
        /*009a*/ 	.short	(.L_29 - .L_28)
.L_28:
        /*009c*/ 	.word	0x00000000
        /*00a0*/ 	.short	0x0001
        /*00a2*/ 	.short	0x0004
        /*00a4*/ 	.byte	0x00, 0xf0, 0x11, 0x00


	//----- nvinfo : EIATTR_KPARAM_INFO
	.align		4
.L_29:
        /*00a8*/ 	.byte	0x04, 0x17
        /*00aa*/ 	.short	(.L_31 - .L_30)
.L_30:
        /*00ac*/ 	.word	0x00000000
        /*00b0*/ 	.short	0x0000
        /*00b2*/ 	.short	0x0000
        /*00b4*/ 	.byte	0x00, 0xf0, 0x11, 0x00


	//----- nvinfo : EIATTR_SPARSE_MMA_MASK
	.align		4
.L_31:
        /*00b8*/ 	.byte	0x03, 0x50
        /*00ba*/ 	.short	0x0000


	//----- nvinfo : EIATTR_MAXREG_COUNT
	.align		4
        /*00bc*/ 	.byte	0x03, 0x1b
        /*00be*/ 	.short	0x00ff


	//----- nvinfo : EIATTR_MERCURY_ISA_VERSION
	.align		4
        /*00c0*/ 	.byte	0x03, 0x5f
        /*00c2*/ 	.short	0x0101


	//----- nvinfo : EIATTR_VRC_CTA_INIT_COUNT
	.align		4
        /*00c4*/ 	.byte	0x02, 0x4a
	.zero		1
	.zero		1


	//----- nvinfo : EIATTR_EXIT_INSTR_OFFSETS
	.align		4
        /*00c8*/ 	.byte	0x04, 0x1c
        /*00ca*/ 	.short	(.L_33 - .L_32)


	//   ....[0]....
.L_32:
        /*00cc*/ 	.word	0x000000d0


	//   ....[1]....
        /*00d0*/ 	.word	0x000004b0


	//----- nvinfo : EIATTR_CRS_STACK_SIZE
	.align		4
.L_33:
        /*00d4*/ 	.byte	0x04, 0x1e
        /*00d6*/ 	.short	(.L_35 - .L_34)
.L_34:
        /*00d8*/ 	.word	0x00000000


	//----- nvinfo : EIATTR_CBANK_PARAM_SIZE
	.align		4
.L_35:
        /*00dc*/ 	.byte	0x03, 0x19
        /*00de*/ 	.short	0x0050


	//----- nvinfo : EIATTR_PARAM_CBANK
	.align		4
        /*00e0*/ 	.byte	0x04, 0x0a
        /*00e2*/ 	.short	(.L_37 - .L_36)
	.align		4
.L_36:
        /*00e4*/ 	.word	index@(.nv.constant0._Z15jacobiIterationiidddddPdS_S_S_)
        /*00e8*/ 	.short	0x0380
        /*00ea*/ 	.short	0x0050


	//----- nvinfo : EIATTR_SW_WAR
	.align		4
.L_37:
        /*00ec*/ 	.byte	0x04, 0x36
        /*00ee*/ 	.short	(.L_39 - .L_38)
.L_38:
        /*00f0*/ 	.word	0x00000008
.L_39:


//--------------------- .nv.callgraph             --------------------------
	.section	.nv.callgraph,"",@"SHT_CUDA_CALLGRAPH"
	.align	4
	.sectionentsize	8
	.align		4
        /*0000*/ 	.word	0x00000000
	.align		4
        /*0004*/ 	.word	0xffffffff
	.align		4
        /*0008*/ 	.word	0x00000000
	.align		4
        /*000c*/ 	.word	0xfffffffe
	.align		4
        /*0010*/ 	.word	0x00000000
	.align		4
        /*0014*/ 	.word	0xfffffffd
	.align		4
        /*0018*/ 	.word	0x00000000
	.align		4
        /*001c*/ 	.word	0xfffffffc


//--------------------- .text._Z15jacobiIterationiidddddPdS_S_S_ --------------------------
	.section	.text._Z15jacobiIterationiidddddPdS_S_S_,"ax",@progbits
	.align	128
        .global         _Z15jacobiIterationiidddddPdS_S_S_
        .type           _Z15jacobiIterationiidddddPdS_S_S_,@function
        .size           _Z15jacobiIterationiidddddPdS_S_S_,(.L_x_8 - _Z15jacobiIterationiidddddPdS_S_S_)
        .other          _Z15jacobiIterationiidddddPdS_S_S_,@"STO_CUDA_ENTRY STV_DEFAULT"
_Z15jacobiIterationiidddddPdS_S_S_:
.text._Z15jacobiIterationiidddddPdS_S_S_:
[----:B------:R-:W-:Y:S01]  /*0000*/  LDC R1, c[0x0][0x37c] ;  /* 0x0000df00ff017b82 */ /* 0x000fe20000000800 */
[----:B------:R-:W0:Y:S07]  /*0010*/  S2R R0, SR_TID.X ;  /* 0x0000000000007919 */ /* 0x000e2e0000002100 */
[----:B------:R-:W0:Y:S01]  /*0020*/  LDC R7, c[0x0][0x360] ;  /* 0x0000d800ff077b82 */ /* 0x000e220000000800 */
[----:B------:R-:W1:Y:S07]  /*0030*/  S2R R3, SR_TID.Y ;  /* 0x0000000000037919 */ /* 0x000e6e0000002200 */
[----:B------:R-:W0:Y:S08]  /*0040*/  S2UR UR4, SR_CTAID.X ;  /* 0x00000000000479c3 */ /* 0x000e300000002500 */
[----:B------:R-:W1:Y:S08]  /*0050*/  S2UR UR5, SR_CTAID.Y ;  /* 0x00000000000579c3 */ /* 0x000e700000002600 */
[----:B------:R-:W1:Y:S08]  /*0060*/  LDC R6, c[0x0][0x364] ;  /* 0x0000d900ff067b82 */ /* 0x000e700000000800 */
[----:B------:R-:W2:Y:S01]  /*0070*/  LDC.64 R10, c[0x0][0x380] ;  /* 0x0000e000ff0a7b82 */ /* 0x000ea20000000a00 */
[----:B0-----:R-:W-:-:S04]  /*0080*/  IMAD R7, R7, UR4, R0 ;  /* 0x0000000407077c24 */ /* 0x001fc8000f8e0200 */
[----:B------:R-:W-:Y:S02]  /*0090*/  VIADD R9, R7, 0x1 ;  /* 0x0000000107097836 */ /* 0x000fe40000000000 */
[----:B-1----:R-:W-:-:S05]  /*00a0*/  IMAD R6, R6, UR5, R3 ;  /* 0x0000000506067c24 */ /* 0x002fca000f8e0203 */
[----:B--2---:R-:W-:-:S04]  /*00b0*/  ISETP.GE.AND P0, PT, R6, R11, PT ;  /* 0x0000000b0600720c */ /* 0x004fc80003f06270 */
[----:B------:R-:W-:-:S13]  /*00c0*/  ISETP.GT.OR P0, PT, R9, R10, P0 ;  /* 0x0000000a0900720c */ /* 0x000fda0000704670 */
[----:B------:R-:W-:Y:S05]  /*00d0*/  @P0 EXIT ;  /* 0x000000000000094d */ /* 0x000fea0003800000 */
[----:B------:R-:W0:Y:S01]  /*00e0*/  LDC.64 R4, c[0x0][0x3b8] ;  /* 0x0000ee00ff047b82 */ /* 0x000e220000000a00 */
[----:B------:R-:W-:Y:S01]  /*00f0*/  VIADD R11, R10, 0x2 ;  /* 0x000000020a0b7836 */ /* 0x000fe20000000000 */
[----:B------:R-:W1:Y:S03]  /*0100*/  LDCU.64 UR4, c[0x0][0x358] ;  /* 0x00006b00ff0477ac */ /* 0x000e660008000a00 */
[CC--:B------:R-:W-:Y:S01]  /*0110*/  IMAD R9, R6.reuse, R11.reuse, R9 ;  /* 0x0000000b06097224 */ /* 0x0c0fe200078e0209 */
[----:B------:R-:W2:Y:S01]  /*0120*/  LDCU UR10, c[0x0][0x3ac] ;  /* 0x00007580ff0a77ac */ /* 0x000ea20008000800 */
[----:B------:R-:W-:Y:S01]  /*0130*/  IMAD R0, R6, R11, R11 ;  /* 0x0000000b06007224 */ /* 0x000fe200078e020b */
[----:B------:R-:W3:Y:S01]  /*0140*/  LDC.64 R20, c[0x0][0x3c0] ;  /* 0x0000f000ff147b82 */ /* 0x000ee20000000a00 */
[----:B------:R-:W-:Y:S01]  /*0150*/  IMAD R19, R11, 0x2, R9 ;  /* 0x000000020b137824 */ /* 0x000fe200078e0209 */
[----:B------:R-:W4:Y:S01]  /*0160*/  LDCU.64 UR6, c[0x0][0x388] ;  /* 0x00007100ff0677ac */ /* 0x000f220008000a00 */
[----:B------:R-:W-:Y:S01]  /*0170*/  IMAD.IADD R0, R7, 0x1, R0 ;  /* 0x0000000107007824 */ /* 0x000fe200078e0200 */
[----:B------:R-:W5:Y:S04]  /*0180*/  LDCU.64 UR8, c[0x0][0x398] ;  /* 0x00007300ff0877ac */ /* 0x000f680008000a00 */
[----:B------:R-:W2:Y:S01]  /*0190*/  LDC.64 R2, c[0x0][0x3c8] ;  /* 0x0000f200ff027b82 */ /* 0x000ea20000000a00 */
[----:B0-----:R-:W-:-:S07]  /*01a0*/  IMAD.WIDE R16, R9, 0x8, R4 ;  /* 0x0000000809107825 */ /* 0x001fce00078e0204 */
[----:B------:R-:W0:Y:S01]  /*01b0*/  LDC.64 R14, c[0x0][0x3a0] ;  /* 0x0000e800ff0e7b82 */ /* 0x000e220000000a00 */
[----:B------:R-:W-:Y:S01]  /*01c0*/  IMAD.WIDE R18, R19, 0x8, R4 ;  /* 0x0000000813127825 */ /* 0x000fe200078e0204 */
[----:B-1----:R-:W4:Y:S03]  /*01d0*/  LDG.E.64 R16, desc[UR4][R16.64] ;  /* 0x0000000410107981 */ /* 0x002f26000c1e1b00 */
[----:B---3--:R-:W-:Y:S02]  /*01e0*/  IMAD.WIDE R20, R7, 0x8, R20 ;  /* 0x0000000807147825 */ /* 0x008fe400078e0214 */
[----:B------:R-:W4:Y:S02]  /*01f0*/  LDG.E.64 R18, desc[UR4][R18.64] ;  /* 0x0000000412127981 */ /* 0x000f24000c1e1b00 */
[----:B------:R-:W-:Y:S02]  /*0200*/  IMAD.WIDE R24, R0, 0x8, R4 ;  /* 0x0000000800187825 */ /* 0x000fe400078e0204 */
[----:B------:R-:W3:Y:S02]  /*0210*/  LDG.E.64 R20, desc[UR4][R20.64] ;  /* 0x0000000414147981 */ /* 0x000ee4000c1e1b00 */
[----:B--2---:R-:W-:-:S02]  /*0220*/  IMAD.WIDE.U32 R8, R6, 0x8, R2 ;  /* 0x0000000806087825 */ /* 0x004fc400078e0002 */
[----:B------:R-:W2:Y:S01]  /*0230*/  LDG.E.64 R12, desc[UR4][R24.64] ;  /* 0x00000004180c7981 */ /* 0x000ea2000c1e1b00 */
[----:B------:R-:W1:Y:S03]  /*0240*/  LDC.64 R2, c[0x0][0x3a8] ;  /* 0x0000ea00ff027b82 */ /* 0x000e660000000a00 */
[----:B------:R-:W2:Y:S04]  /*0250*/  LDG.E.64 R6, desc[UR4][R24.64+0x10] ;  /* 0x0000100418067981 */ /* 0x000ea8000c1e1b00 */
[----:B------:R-:W5:Y:S04]  /*0260*/  LDG.E.64 R8, desc[UR4][R8.64] ;  /* 0x0000000408087981 */ /* 0x000f68000c1e1b00 */
[----:B------:R-:W5:Y:S01]  /*0270*/  LDG.E.64 R4, desc[UR4][R24.64+0x8] ;  /* 0x0000080418047981 */ /* 0x000f62000c1e1b00 */
[----:B------:R-:W1:Y:S01]  /*0280*/  MUFU.RCP64H R11, UR10 ;  /* 0x0000000a000b7d08 */ /* 0x000e620008001800 */
[----:B------:R-:W-:-:S06]  /*0290*/  IMAD.MOV.U32 R10, RZ, RZ, 0x1 ;  /* 0x00000001ff0a7424 */ /* 0x000fcc00078e00ff */
[----:B-1----:R-:W-:-:S08]  /*02a0*/  DFMA R22, R10, -R2, 1 ;  /* 0x3ff000000a16742b */ /* 0x002fd00000000802 */
[----:B------:R-:W-:-:S08]  /*02b0*/  DFMA R22, R22, R22, R22 ;  /* 0x000000161616722b */ /* 0x000fd00000000016 */
[----:B------:R-:W-:Y:S01]  /*02c0*/  DFMA R22, R10, R22, R10 ;  /* 0x000000160a16722b */ /* 0x000fe2000000000a */
[----:B------:R-:W-:Y:S01]  /*02d0*/  BSSY.RECONVERGENT B0, `(.L_x_0) ;  /* 0x0000018000007945 */ /* 0x000fe20003800200 */
[----:B------:R-:W-:Y:S01]  /*02e0*/  VIADD R0, R0, 0x1 ;  /* 0x0000000100007836 */ /* 0x000fe20000000000 */
[----:B----4-:R-:W-:Y:S02]  /*02f0*/  DADD R18, R16, R18 ;  /* 0x0000000010127229 */ /* 0x010fe40000000012 */
[C---:B---3--:R-:W-:Y:S02]  /*0300*/  DMUL R16, R20.reuse, -UR6 ;  /* 0x8000000614107c28 */ /* 0x048fe40008000000 */
[----:B------:R-:W-:-:S04]  /*0310*/  DADD R20, R20, R20 ;  /* 0x0000000014147229 */ /* 0x000fc80000000014 */
[----:B0-----:R-:W-:Y:S02]  /*0320*/  DMUL R14, R18, R14 ;  /* 0x0000000e120e7228 */ /* 0x001fe40000000000 */
[----:B--2---:R-:W-:Y:S02]  /*0330*/  DADD R6, R12, R6 ;  /* 0x000000000c067229 */ /* 0x004fe40000000006 */
[----:B-----5:R-:W-:Y:S02]  /*0340*/  DFMA R16, R16, R8, -R20 ;  /* 0x000000081010722b */ /* 0x020fe40000000814 */
[----:B------:R-:W-:-:S04]  /*0350*/  DADD R8, R8, R8 ;  /* 0x0000000008087229 */ /* 0x000fc80000000008 */
[----:B------:R-:W-:-:S04]  /*0360*/  DFMA R14, R6, UR8, R14 ;  /* 0x00000008060e7c2b */ /* 0x000fc8000800000e */
[----:B------:R-:W-:Y:S02]  /*0370*/  DADD R6, R16, -R8 ;  /* 0x0000000010067229 */ /* 0x000fe40000000808 */
[-C--:B------:R-:W-:Y:S02]  /*0380*/  DFMA R8, R22, -R2.reuse, 1 ;  /* 0x3ff000001608742b */ /* 0x080fe40000000802 */
[----:B------:R-:W-:-:S06]  /*0390*/  DFMA R14, R4, R2, R14 ;  /* 0x00000002040e722b */ /* 0x000fcc000000000e */
[----:B------:R-:W-:Y:S02]  /*03a0*/  DFMA R8, R22, R8, R22 ;  /* 0x000000081608722b */ /* 0x000fe40000000016 */
[----:B------:R-:W-:-:S08]  /*03b0*/  DADD R6, -R6, R14 ;  /* 0x0000000006067229 */ /* 0x000fd0000000010e */
[----:B------:R-:W-:-:S08]  /*03c0*/  DMUL R10, R6, R8 ;  /* 0x00000008060a7228 */ /* 0x000fd00000000000 */
[----:B------:R-:W-:-:S08]  /*03d0*/  DFMA R2, R10, -R2, R6 ;  /* 0x800000020a02722b */ /* 0x000fd00000000006 */
[----:B------:R-:W-:Y:S01]  /*03e0*/  DFMA R2, R8, R2, R10 ;  /* 0x000000020802722b */ /* 0x000fe2000000000a */
[----:B------:R-:W-:-:S09]  /*03f0*/  FSETP.GEU.AND P1, PT, |R7|, 6.5827683646048100446e-37, PT ;  /* 0x036000000700780b */ /* 0x000fd20003f2e200 */
[----:B------:R-:W-:-:S05]  /*0400*/  FFMA R8, RZ, UR10, R3 ;  /* 0x0000000aff087c23 */ /* 0x000fca0008000003 */
[----:B------:R-:W-:-:S13]  /*0410*/  FSETP.GT.AND P0, PT, |R8|, 1.469367938527859385e-39, PT ;  /* 0x001000000800780b */ /* 0x000fda0003f04200 */
[----:B------:R-:W-:Y:S05]  /*0420*/  @P0 BRA P1, `(.L_x_1) ;  /* 0x0000000000080947 */ /* 0x000fea0000800000 */
[----:B------:R-:W-:-:S07]  /*0430*/  MOV R12, 0x450 ;  /* 0x00000450000c7802 */ /* 0x000fce0000000f00 */
[----:B------:R-:W-:Y:S05]  /*0440*/  CALL.REL.NOINC `($__internal_0_$__cuda_sm20_div_rn_f64_full) ;  /* 0x00000000001c7944 */ /* 0x000fea0003c00000 */
.L_x_1:
[----:B------:R-:W-:Y:S05]  /*0450*/  BSYNC.RECONVERGENT B0 ;  /* 0x0000000000007941 */ /* 0x000fea0003800200 */
.L_x_0:
[----:B------:R-:W0:Y:S01]  /*0460*/  LDC.64 R6, c[0x0][0x3b0] ;  /* 0x0000ec00ff067b82 */ /* 0x000e220000000a00 */
[----:B------:R-:W1:Y:S02]  /*0470*/  LDCU.64 UR6, c[0x0][0x390] ;  /* 0x00007200ff0677ac */ /* 0x000e640008000a00 */
[----:B-1----:R-:W-:Y:S01]  /*0480*/  DFMA R2, -R2, UR6, R4 ;  /* 0x0000000602027c2b */ /* 0x002fe20008000104 */
[----:B0-----:R-:W-:-:S06]  /*0490*/  IMAD.WIDE R4, R0, 0x8, R6 ;  /* 0x0000000800047825 */ /* 0x001fcc00078e0206 */
[----:B------:R-:W-:Y:S01]  /*04a0*/  STG.E.64 desc[UR4][R4.64], R2 ;  /* 0x0000000204007986 */ /* 0x000fe2000c101b04 */
[----:B------:R-:W-:Y:S05]  /*04b0*/  EXIT ;  /* 0x000000000000794d */ /* 0x000fea0003800000 */
        .weak           $__internal_0_$__cuda_sm20_div_rn_f64_full
        .type           $__internal_0_$__cuda_sm20_div_rn_f64_full,@function
        .size           $__internal_0_$__cuda_sm20_div_rn_f64_full,(.L_x_8 - $__internal_0_$__cuda_sm20_div_rn_f64_full)
$__internal_0_$__cuda_sm20_div_rn_f64_full:
[----:B------:R-:W0:Y:S01]  /*04c0*/  LDC.64 R10, c[0x0][0x3a8] ;  /* 0x0000ea00ff0a7b82 */ /* 0x000e220000000a00 */
[----:B------:R-:W-:Y:S01]  /*04d0*/  IMAD.MOV.U32 R14, RZ, RZ, 0x1 ;  /* 0x00000001ff0e7424 */ /* 0x000fe200078e00ff */
[C---:B------:R-:W-:Y:S01]  /*04e0*/  FSETP.GEU.AND P2, PT, |R7|.reuse, 1.469367938527859385e-39, PT ;  /* 0x001000000700780b */ /* 0x040fe20003f4e200 */
[----:B------:R-:W-:Y:S01]  /*04f0*/  IMAD.MOV.U32 R21, RZ, RZ, 0x1ca00000 ;  /* 0x1ca00000ff157424 */ /* 0x000fe200078e00ff */
[----:B------:R-:W-:Y:S01]  /*0500*/  LOP3.LUT R20, R7, 0x7ff00000, RZ, 0xc0, !PT ;  /* 0x7ff0000007147812 */ /* 0x000fe200078ec0ff */
[----:B------:R-:W-:Y:S04]  /*0510*/  BSSY.RECONVERGENT B1, `(.L_x_2) ;  /* 0x0000050000017945 */ /* 0x000fe80003800200 */
[----:B------:R-:W-:Y:S01]  /*0520*/  IMAD.MOV.U32 R22, RZ, RZ, R20 ;  /* 0x000000ffff167224 */ /* 0x000fe200078e0014 */
[----:B0-----:R-:W-:-:S02]  /*0530*/  FSETP.GEU.AND P0, PT, |R11|, 1.469367938527859385e-39, PT ;  /* 0x001000000b00780b */ /* 0x001fc40003f0e200 */
[C---:B------:R-:W-:Y:S02]  /*0540*/  LOP3.LUT R8, R11.reuse, 0x800fffff, RZ, 0xc0, !PT ;  /* 0x800fffff0b087812 */ /* 0x040fe400078ec0ff */
[----:B------:R-:W-:Y:S02]  /*0550*/  LOP3.LUT R13, R11, 0x7ff00000, RZ, 0xc0, !PT ;  /* 0x7ff000000b0d7812 */ /* 0x000fe400078ec0ff */
[----:B------:R-:W-:Y:S01]  /*0560*/  LOP3.LUT R9, R8, 0x3ff00000, RZ, 0xfc, !PT ;  /* 0x3ff0000008097812 */ /* 0x000fe200078efcff */
[----:B------:R-:W-:Y:S01]  /*0570*/  IMAD.MOV.U32 R8, RZ, RZ, R10 ;  /* 0x000000ffff087224 */ /* 0x000fe200078e000a */
[----:B------:R-:W-:Y:S01]  /*0580*/  ISETP.GE.U32.AND P1, PT, R20, R13, PT ;  /* 0x0000000d1400720c */ /* 0x000fe20003f26070 */
[----:B------:R-:W-:-:S03]  /*0590*/  IMAD.MOV.U32 R23, RZ, RZ, R13 ;  /* 0x000000ffff177224 */ /* 0x000fc600078e000d */
[----:B------:R-:W-:Y:S01]  /*05a0*/  SEL R21, R21, 0x63400000, !P1 ;  /* 0x6340000015157807 */ /* 0x000fe20004800000 */
[----:B------:R-:W0:Y:S03]  /*05b0*/  @!P0 LDC.64 R2, c[0x0][0x3a8] ;  /* 0x0000ea00ff028b82 */ /* 0x000e260000000a00 */
[----:B------:R-:W-:-:S04]  /*05c0*/  @!P2 LOP3.LUT R16, R21, 0x80000000, R7, 0xf8, !PT ;  /* 0x800000001510a812 */ /* 0x000fc800078ef807 */
[----:B------:R-:W-:Y:S02]  /*05d0*/  @!P2 LOP3.LUT R17, R16, 0x100000, RZ, 0xfc, !PT ;  /* 0x001000001011a812 */ /* 0x000fe400078efcff */
[----:B------:R-:W-:Y:S01]  /*05e0*/  @!P2 MOV R16, RZ ;  /* 0x000000ff0010a202 */ /* 0x000fe20000000f00 */
[----:B0-----:R-:W-:-:S06]  /*05f0*/  @!P0 DMUL R8, R2, 8.98846567431157953865e+307 ;  /* 0x7fe0000002088828 */ /* 0x001fcc0000000000 */
[----:B------:R-:W0:Y:S04]  /*0600*/  MUFU.RCP64H R15, R9 ;  /* 0x00000009000f7308 */ /* 0x000e280000001800 */
[----:B------:R-:W-:-:S05]  /*0610*/  @!P0 LOP3.LUT R23, R9, 0x7ff00000, RZ, 0xc0, !PT ;  /* 0x7ff0000009178812 */ /* 0x000fca00078ec0ff */
[----:B------:R-:W-:Y:S01]  /*0620*/  VIADD R25, R23, 0xffffffff ;  /* 0xffffffff17197836 */ /* 0x000fe20000000000 */
[----:B0-----:R-:W-:-:S08]  /*0630*/  DFMA R2, R14, -R8, 1 ;  /* 0x3ff000000e02742b */ /* 0x001fd00000000808 */
[----:B------:R-:W-:-:S08]  /*0640*/  DFMA R2, R2, R2, R2 ;  /* 0x000000020202722b */ /* 0x000fd00000000002 */
[----:B------:R-:W-:Y:S01]  /*0650*/  DFMA R14, R14, R2, R14 ;  /* 0x000000020e0e722b */ /* 0x000fe2000000000e */
[----:B------:R-:W-:Y:S01]  /*0660*/  LOP3.LUT R3, R21, 0x800fffff, R7, 0xf8, !PT ;  /* 0x800fffff15037812 */ /* 0x000fe200078ef807 */
[----:B------:R-:W-:-:S06]  /*0670*/  IMAD.MOV.U32 R2, RZ, RZ, R6 ;  /* 0x000000ffff027224 */ /* 0x000fcc00078e0006 */
[----:B------:R-:W-:Y:S02]  /*0680*/  DFMA R18, R14, -R8, 1 ;  /* 0x3ff000000e12742b */ /* 0x000fe40000000808 */
[----:B------:R-:W-:-:S06]  /*0690*/  @!P2 DFMA R2, R2, 2, -R16 ;  /* 0x400000000202a82b */ /* 0x000fcc0000000810 */
[----:B------:R-:W-:-:S04]  /*06a0*/  DFMA R14, R14, R18, R14 ;  /* 0x000000120e0e722b */ /* 0x000fc8000000000e */
[----:B------:R-:W-:-:S04]  /*06b0*/  @!P2 LOP3.LUT R22, R3, 0x7ff00000, RZ, 0xc0, !PT ;  /* 0x7ff000000316a812 */ /* 0x000fc800078ec0ff */
[----:B------:R-:W-:Y:S01]  /*06c0*/  DMUL R16, R14, R2 ;  /* 0x000000020e107228 */ /* 0x000fe20000000000 */
[----:B------:R-:W-:-:S05]  /*06d0*/  VIADD R24, R22, 0xffffffff ;  /* 0xffffffff16187836 */ /* 0x000fca0000000000 */
[----:B------:R-:W-:Y:S02]  /*06e0*/  ISETP.GT.U32.AND P0, PT, R24, 0x7feffffe, PT ;  /* 0x7feffffe1800780c */ /* 0x000fe40003f04070 */
[----:B------:R-:W-:Y:S02]  /*06f0*/  DFMA R18, R16, -R8, R2 ;  /* 0x800000081012722b */ /* 0x000fe40000000002 */
[----:B------:R-:W-:-:S06]  /*0700*/  ISETP.GT.U32.OR P0, PT, R25, 0x7feffffe, P0 ;  /* 0x7feffffe1900780c */ /* 0x000fcc0000704470 */
[----:B------:R-:W-:-:S07]  /*0710*/  DFMA R18, R14, R18, R16 ;  /* 0x000000120e12722b */ /* 0x000fce0000000010 */
[----:B------:R-:W-:Y:S05]  /*0720*/  @P0 BRA `(.L_x_3) ;  /* 0x0000000000600947 */ /* 0x000fea0003800000 */
[----:B------:R-:W-:-:S04]  /*0730*/  VIADDMNMX R13, R20, -R13, 0xb9600000, !PT ;  /* 0xb9600000140d7446 */ /* 0x000fc8000780090d */
[----:B------:R-:W-:-:S05]  /*0740*/  VIMNMX R6, PT, PT, R13, 0x46a00000, PT ;  /* 0x46a000000d067848 */ /* 0x000fca0003fe0100 */
[----:B------:R-:W-:Y:S02]  /*0750*/  IMAD.IADD R21, R6, 0x1, -R21 ;  /* 0x0000000106157824 */ /* 0x000fe400078e0a15 */
[----:B------:R-:W-:Y:S02]  /*0760*/  IMAD.MOV.U32 R6, RZ, RZ, RZ ;  /* 0x000000ffff067224 */ /* 0x000fe400078e00ff */
[----:B------:R-:W-:-:S06]  /*0770*/  VIADD R7, R21, 0x7fe00000 ;  /* 0x7fe0000015077836 */ /* 0x000fcc0000000000 */
[----:B------:R-:W-:-:S10]  /*0780*/  DMUL R14, R18, R6 ;  /* 0x00000006120e7228 */ /* 0x000fd40000000000 */
[----:B------:R-:W-:-:S13]  /*0790*/  FSETP.GTU.AND P0, PT, |R15|, 1.469367938527859385e-39, PT ;  /* 0x001000000f00780b */ /* 0x000fda0003f0c200 */
[----:B------:R-:W-:Y:S05]  /*07a0*/  @P0 BRA `(.L_x_4) ;  /* 0x0000000000980947 */ /* 0x000fea0003800000 */
[----:B------:R-:W-:Y:S01]  /*07b0*/  DFMA R2, R18, -R8, R2 ;  /* 0x800000081202722b */ /* 0x000fe20000000002 */
[----:B------:R-:W-:-:S09]  /*07c0*/  MOV R6, RZ ;  /* 0x000000ff00067202 */ /* 0x000fd20000000f00 */
[C---:B------:R-:W-:Y:S02]  /*07d0*/  FSETP.NEU.AND P0, PT, R3.reuse, RZ, PT ;  /* 0x000000ff0300720b */ /* 0x040fe40003f0d000 */
[----:B------:R-:W-:-:S04]  /*07e0*/  LOP3.LUT R11, R3, 0x80000000, R11, 0x48, !PT ;  /* 0x80000000030b7812 */ /* 0x000fc800078e480b */
[----:B------:R-:W-:-:S07]  /*07f0*/  LOP3.LUT R7, R11, R7, RZ, 0xfc, !PT ;  /* 0x000000070b077212 */ /* 0x000fce00078efcff */
[----:B------:R-:W-:Y:S05]  /*0800*/  @!P0 BRA `(.L_x_4) ;  /* 0x0000000000808947 */ /* 0x000fea0003800000 */
[----:B------:R-:W-:Y:S01]  /*0810*/  IMAD.MOV R3, RZ, RZ, -R21 ;  /* 0x000000ffff037224 */ /* 0x000fe200078e0a15 */
[----:B------:R-:W-:Y:S01]  /*0820*/  DMUL.RP R6, R18, R6 ;  /* 0x0000000612067228 */ /* 0x000fe20000008000 */
[----:B------:R-:W-:Y:S01]  /*0830*/  IMAD.MOV.U32 R2, RZ, RZ, RZ ;  /* 0x000000ffff027224 */ /* 0x000fe200078e00ff */
[----:B------:R-:W-:-:S05]  /*0840*/  IADD3 R21, PT, PT, -R21, -0x43300000, RZ ;  /* 0xbcd0000015157810 */ /* 0x000fca0007ffe1ff */
[----:B------:R-:W-:-:S03]  /*0850*/  DFMA R2, R14, -R2, R18 ;  /* 0x800000020e02722b */ /* 0x000fc60000000012 */
[----:B------:R-:W-:-:S07]  /*0860*/  LOP3.LUT R11, R7, R11, RZ, 0x3c, !PT ;  /* 0x0000000b070b7212 */ /* 0x000fce00078e3cff */
[----:B------:R-:W-:-:S04]  /*0870*/  FSETP.NEU.AND P0, PT, |R3|, R21, PT ;  /* 0x000000150300720b */ /* 0x000fc80003f0d200 */
[----:B------:R-:W-:Y:S02]  /*0880*/  FSEL R14, R6, R14, !P0 ;  /* 0x0000000e060e7208 */ /* 0x000fe40004000000 */
[----:B------:R-:W-:Y:S01]  /*0890*/  FSEL R15, R11, R15, !P0 ;  /* 0x0000000f0b0f7208 */ /* 0x000fe20004000000 */
[----:B------:R-:W-:Y:S06]  /*08a0*/  BRA `(.L_x_4) ;  /* 0x0000000000587947 */ /* 0x000fec0003800000 */
.L_x_3:
[----:B------:R-:W-:-:S14]  /*08b0*/  DSETP.NAN.AND P0, PT, R6, R6, PT ;  /* 0x000000060600722a */ /* 0x000fdc0003f08000 */
[----:B------:R-:W-:Y:S05]  /*08c0*/  @P0 BRA `(.L_x_5) ;  /* 0x0000000000480947 */ /* 0x000fea0003800000 */
[----:B------:R-:W0:Y:S02]  /*08d0*/  LDC.64 R2, c[0x0][0x3a8] ;  /* 0x0000ea00ff027b82 */ /* 0x000e240000000a00 */
[----:B0-----:R-:W-:-:S14]  /*08e0*/  DSETP.NAN.AND P0, PT, R2, R2, PT ;  /* 0x000000020200722a */ /* 0x001fdc0003f08000 */
[----:B------:R-:W-:Y:S05]  /*08f0*/  @P0 BRA `(.L_x_6) ;  /* 0x0000000000300947 */ /* 0x000fea0003800000 */
[----:B------:R-:W-:Y:S01]  /*0900*/  ISETP.NE.AND P0, PT, R22, R23, PT ;  /* 0x000000171600720c */ /* 0x000fe20003f05270 */
[----:B------:R-:W-:Y:S02]  /*0910*/  IMAD.MOV.U32 R14, RZ, RZ, 0x0 ;  /* 0x00000000ff0e7424 */ /* 0x000fe400078e00ff */
[----:B------:R-:W-:-:S10]  /*0920*/  IMAD.MOV.U32 R15, RZ, RZ, -0x80000 ;  /* 0xfff80000ff0f7424 */ /* 0x000fd400078e00ff */
[----:B------:R-:W-:Y:S05]  /*0930*/  @!P0 BRA `(.L_x_4) ;  /* 0x0000000000348947 */ /* 0x000fea0003800000 */
[----:B------:R-:W-:Y:S02]  /*0940*/  ISETP.NE.AND P0, PT, R22, 0x7ff00000, PT ;  /* 0x7ff000001600780c */ /* 0x000fe40003f05270 */
[----:B------:R-:W-:Y:S02]  /*0950*/  LOP3.LUT R15, R7, 0x80000000, R11, 0x48, !PT ;  /* 0x80000000070f7812 */ /* 0x000fe400078e480b */
[----:B------:R-:W-:-:S13]  /*0960*/  ISETP.EQ.OR P0, PT, R23, RZ, !P0 ;  /* 0x000000ff1700720c */ /* 0x000fda0004702670 */
[----:B------:R-:W-:Y:S01]  /*0970*/  @P0 LOP3.LUT R2, R15, 0x7ff00000, RZ, 0xfc, !PT ;  /* 0x7ff000000f020812 */ /* 0x000fe200078efcff */
[----:B------:R-:W-:Y:S02]  /*0980*/  @!P0 IMAD.MOV.U32 R14, RZ, RZ, RZ ;  /* 0x000000ffff0e8224 */ /* 0x000fe400078e00ff */
[----:B------:R-:W-:Y:S01]  /*0990*/  @P0 IMAD.MOV.U32 R14, RZ, RZ, RZ ;  /* 0x000000ffff0e0224 */ /* 0x000fe200078e00ff */
[----:B------:R-:W-:Y:S01]  /*09a0*/  @P0 MOV R15, R2 ;  /* 0x00000002000f0202 */ /* 0x000fe20000000f00 */
[----:B------:R-:W-:Y:S06]  /*09b0*/  BRA `(.L_x_4) ;  /* 0x0000000000147947 */ /* 0x000fec0003800000 */
.L_x_6:
[----:B------:R-:W-:Y:S01]  /*09c0*/  LOP3.LUT R15, R11, 0x80000, RZ, 0xfc, !PT ;  /* 0x000800000b0f7812 */ /* 0x000fe200078efcff */
[----:B------:R-:W-:Y:S01]  /*09d0*/  IMAD.MOV.U32 R14, RZ, RZ, R10 ;  /* 0x000000ffff0e7224 */ /* 0x000fe200078e000a */
[----:B------:R-:W-:Y:S06]  /*09e0*/  BRA `(.L_x_4) ;  /* 0x0000000000087947 */ /* 0x000fec0003800000 */
.L_x_5:
[----:B------:R-:W-:Y:S01]  /*09f0*/  LOP3.LUT R15, R7, 0x80000, RZ, 0xfc, !PT ;  /* 0x00080000070f7812 */ /* 0x000fe200078efcff */
[----:B------:R-:W-:-:S07]  /*0a00*/  IMAD.MOV.U32 R14, RZ, RZ, R6 ;  /* 0x000000ffff0e7224 */ /* 0x000fce00078e0006 */
.L_x_4:
[----:B------:R-:W-:Y:S05]  /*0a10*/  BSYNC.RECONVERGENT B1 ;  /* 0x0000000000017941 */ /* 0x000fea0003800200 */
.L_x_2:
[----:B------:R-:W-:Y:S02]  /*0a20*/  IMAD.MOV.U32 R13, RZ, RZ, 0x0 ;  /* 0x00000000ff0d7424 */ /* 0x000fe400078e00ff */
[----:B------:R-:W-:Y:S02]  /*0a30*/  IMAD.MOV.U32 R2, RZ, RZ, R14 ;  /* 0x000000ffff027224 */ /* 0x000fe400078e000e */
[----:B------:R-:W-:Y:S01]  /*0a40*/  IMAD.MOV.U32 R3, RZ, RZ, R15 ;  /* 0x000000ffff037224 */ /* 0x000fe200078e000f */
[----:B------:R-:W-:Y:S06]  /*0a50*/  RET.REL.NODEC R12 `(_Z15jacobiIterationiidddddPdS_S_S_) ;  /* 0xfffffff40c687950 */ /* 0x000fec0003c3ffff */
.L_x_7:
[----:B------:R-:W-:-:S00]  /*0a60*/  BRA `(.L_x_7) ;  /* 0xfffffffc00fc7947 */ /* 0x000fc0000383ffff */
[----:B------:R-:W-:-:S00]  /*0a70*/  NOP ;  /* 0x0000000000007918 */ /* 0x000fc00000000000 */
        /* <DEDUP_REMOVED lines=8> */
.L_x_8:


//--------------------- .nv.shared.reserved.0     --------------------------
	.section	.nv.shared.reserved.0,"aw",@nobits
	.weak		__nv_reservedSMEM_offset_0_alias
	.size		__nv_reservedSMEM_offset_0_alias, 0, 64
	.other		__nv_reservedSMEM_offset_0_alias,@"STO_CUDA_RESERVED_SHARED STV_DEFAULT"
__nv_reservedSMEM_offset_0_alias:
	.zero		0
	.zero		64


//--------------------- .nv.constant0._Z15jacobiIterationiidddddPdS_S_S_ --------------------------
	.section	.nv.constant0._Z15jacobiIterationiidddddPdS_S_S_,"a",@progbits
	.sectionflags	@""
	.align	4
.nv.constant0._Z15jacobiIterationiidddddPdS_S_S_:
	.zero		976


//--------------------- SYMBOLS --------------------------

	.type		.nv.reservedSmem.offset0,@object
	.size		.nv.reservedSmem.offset0,0x4
